//
// Generated by NVIDIA NVVM Compiler
//
// Compiler Build ID: CL-36424714
// Cuda compilation tools, release 13.0, V13.0.88
// Based on NVVM 20.0.0
//

.version 9.0
.target sm_100
.address_size 64

	// .globl	_Z10reduceGmemPiS_
// _ZZ10reduceSmemPiS_E4smem has been demoted

.visible .entry _Z10reduceGmemPiS_(
	.param .u64 .ptr .align 1 _Z10reduceGmemPiS__param_0,
	.param .u64 .ptr .align 1 _Z10reduceGmemPiS__param_1
)
{
	.reg .pred 	%p<6>;
	.reg .b32 	%r<33>;
	.reg .b64 	%rd<9>;

	ld.param.u64 	%rd4, [_Z10reduceGmemPiS__param_0];
	ld.param.u64 	%rd3, [_Z10reduceGmemPiS__param_1];
	cvta.to.global.u64 	%rd5, %rd4;
	mov.u32 	%r1, %tid.x;
	mov.u32 	%r2, %ctaid.x;
	mov.u32 	%r3, %ntid.x;
	mul.lo.s32 	%r4, %r2, %r3;
	mul.wide.u32 	%rd6, %r4, 4;
	add.s64 	%rd1, %rd5, %rd6;
	setp.gt.u32 	%p1, %r1, 255;
	mul.wide.u32 	%rd7, %r1, 4;
	add.s64 	%rd2, %rd1, %rd7;
	@%p1 bra 	$L__BB0_2;
	ld.global.u32 	%r5, [%rd2+1024];
	ld.global.u32 	%r6, [%rd2];
	add.s32 	%r7, %r6, %r5;
	st.global.u32 	[%rd2], %r7;
$L__BB0_2:
	bar.sync 	0;
	setp.gt.u32 	%p2, %r1, 127;
	@%p2 bra 	$L__BB0_4;
	ld.global.u32 	%r8, [%rd2+512];
	ld.global.u32 	%r9, [%rd2];
	add.s32 	%r10, %r9, %r8;
	st.global.u32 	[%rd2], %r10;
$L__BB0_4:
	bar.sync 	0;
	setp.gt.u32 	%p3, %r1, 63;
	@%p3 bra 	$L__BB0_6;
	ld.global.u32 	%r11, [%rd2+256];
	ld.global.u32 	%r12, [%rd2];
	add.s32 	%r13, %r12, %r11;
	st.global.u32 	[%rd2], %r13;
$L__BB0_6:
	bar.sync 	0;
	setp.gt.u32 	%p4, %r1, 31;
	@%p4 bra 	$L__BB0_9;
	ld.volatile.global.u32 	%r14, [%rd2+128];
	ld.volatile.global.u32 	%r15, [%rd2];
	add.s32 	%r16, %r15, %r14;
	st.volatile.global.u32 	[%rd2], %r16;
	ld.volatile.global.u32 	%r17, [%rd2+64];
	ld.volatile.global.u32 	%r18, [%rd2];
	add.s32 	%r19, %r18, %r17;
	st.volatile.global.u32 	[%rd2], %r19;
	ld.volatile.global.u32 	%r20, [%rd2+32];
	ld.volatile.global.u32 	%r21, [%rd2];
	add.s32 	%r22, %r21, %r20;
	st.volatile.global.u32 	[%rd2], %r22;
	ld.volatile.global.u32 	%r23, [%rd2+16];
	ld.volatile.global.u32 	%r24, [%rd2];
	add.s32 	%r25, %r24, %r23;
	st.volatile.global.u32 	[%rd2], %r25;
	ld.volatile.global.u32 	%r26, [%rd2+8];
	ld.volatile.global.u32 	%r27, [%rd2];
	add.s32 	%r28, %r27, %r26;
	st.volatile.global.u32 	[%rd2], %r28;
	ld.volatile.global.u32 	%r29, [%rd2+4];
	ld.volatile.global.u32 	%r30, [%rd2];
	add.s32 	%r31, %r30, %r29;
	st.volatile.global.u32 	[%rd2], %r31;
	setp.ne.s32 	%p5, %r1, 0;
	@%p5 bra 	$L__BB0_9;
	ld.global.u32 	%r32, [%rd1];
	cvta.to.global.u64 	%rd8, %rd3;
	st.global.u32 	[%rd8], %r32;
$L__BB0_9:
	ret;

}
	// .globl	_Z10reduceSmemPiS_
.visible .entry _Z10reduceSmemPiS_(
	.param .u64 .ptr .align 1 _Z10reduceSmemPiS__param_0,
	.param .u64 .ptr .align 1 _Z10reduceSmemPiS__param_1
)
{
	.reg .pred 	%p<6>;
	.reg .b32 	%r<37>;
	.reg .b64 	%rd<10>;
	// demoted variable
	.shared .align 4 .b8 _ZZ10reduceSmemPiS_E4smem[2048];
	ld.param.u64 	%rd2, [_Z10reduceSmemPiS__param_0];
	ld.param.u64 	%rd1, [_Z10reduceSmemPiS__param_1];
	cvta.to.global.u64 	%rd3, %rd2;
	mov.u32 	%r1, %tid.x;
	mov.u32 	%r3, %ctaid.x;
	mov.u32 	%r4, %ntid.x;
	mul.lo.s32 	%r5, %r3, %r4;
	cvt.u64.u32 	%rd4, %r5;
	cvt.u64.u32 	%rd5, %r1;
	add.s64 	%rd6, %rd4, %rd5;
	shl.b64 	%rd7, %rd6, 2;
	add.s64 	%rd8, %rd3, %rd7;
	ld.global.u32 	%r6, [%rd8];
	shl.b32 	%r7, %r1, 2;
	mov.u32 	%r8, _ZZ10reduceSmemPiS_E4smem;
	add.s32 	%r2, %r8, %r7;
	st.shared.u32 	[%r2], %r6;
	bar.sync 	0;
	setp.gt.u32 	%p1, %r1, 255;
	@%p1 bra 	$L__BB1_2;
	ld.shared.u32 	%r9, [%r2+1024];
	ld.shared.u32 	%r10, [%r2];
	add.s32 	%r11, %r10, %r9;
	st.shared.u32 	[%r2], %r11;
$L__BB1_2:
	bar.sync 	0;
	setp.gt.u32 	%p2, %r1, 127;
	@%p2 bra 	$L__BB1_4;
	ld.shared.u32 	%r12, [%r2+512];
	ld.shared.u32 	%r13, [%r2];
	add.s32 	%r14, %r13, %r12;
	st.shared.u32 	[%r2], %r14;
$L__BB1_4:
	bar.sync 	0;
	setp.gt.u32 	%p3, %r1, 63;
	@%p3 bra 	$L__BB1_6;
	ld.shared.u32 	%r15, [%r2+256];
	ld.shared.u32 	%r16, [%r2];
	add.s32 	%r17, %r16, %r15;
	st.shared.u32 	[%r2], %r17;
$L__BB1_6:
	bar.sync 	0;
	setp.gt.u32 	%p4, %r1, 31;
	@%p4 bra 	$L__BB1_9;
	ld.volatile.shared.u32 	%r18, [%r2+128];
	ld.volatile.shared.u32 	%r19, [%r2];
	add.s32 	%r20, %r19, %r18;
	st.volatile.shared.u32 	[%r2], %r20;
	ld.volatile.shared.u32 	%r21, [%r2+64];
	ld.volatile.shared.u32 	%r22, [%r2];
	add.s32 	%r23, %r22, %r21;
	st.volatile.shared.u32 	[%r2], %r23;
	ld.volatile.shared.u32 	%r24, [%r2+32];
	ld.volatile.shared.u32 	%r25, [%r2];
	add.s32 	%r26, %r25, %r24;
	st.volatile.shared.u32 	[%r2], %r26;
	ld.volatile.shared.u32 	%r27, [%r2+16];
	ld.volatile.shared.u32 	%r28, [%r2];
	add.s32 	%r29, %r28, %r27;
	st.volatile.shared.u32 	[%r2], %r29;
	ld.volatile.shared.u32 	%r30, [%r2+8];
	ld.volatile.shared.u32 	%r31, [%r2];
	add.s32 	%r32, %r31, %r30;
	st.volatile.shared.u32 	[%r2], %r32;
	ld.volatile.shared.u32 	%r33, [%r2+4];
	ld.volatile.shared.u32 	%r34, [%r2];
	add.s32 	%r35, %r34, %r33;
	st.volatile.shared.u32 	[%r2], %r35;
	setp.ne.s32 	%p5, %r1, 0;
	@%p5 bra 	$L__BB1_9;
	ld.shared.u32 	%r36, [_ZZ10reduceSmemPiS_E4smem];
	cvta.to.global.u64 	%rd9, %rd1;
	st.global.u32 	[%rd9], %r36;
$L__BB1_9:
	ret;

}


// ===== COMPILED SASS (sm_100) =====

	.target	sm_100

	.elftype	@"ET_EXEC"


//--------------------- .note.nv.tkinfo           --------------------------
	.section	.note.nv.tkinfo,"",@"SHT_NOTE"
	.sectionflags	@"SHF_NOTE_NV_TKINFO"
	.tkinfo
        /*0018*/ 	.word	0x00000002
        /*0030*/ 	.string	""
        /*0030*/ 	.string	"ptxas"
        /*0030*/ 	.string	"Cuda compilation tools, release 13.0, V13.0.88"
        /*0030*/ 	.string	"Build cuda_13.0.r13.0/compiler.36424714_0"
        /*0030*/ 	.string	"-arch sm_100 -m 64 "



//--------------------- .note.nv.cuinfo           --------------------------
	.section	.note.nv.cuinfo,"",@"SHT_NOTE"
	.sectionflags	@"SHF_NOTE_NV_CUINFO"
        /*0018*/ 	.short	0x0002
        /*001a*/ 	.short	0x0064
        /*001c*/ 	.short	0x0082
	.zero		2


//--------------------- .nv.info                  --------------------------
	.section	.nv.info,"",@"SHT_CUDA_INFO"
	.align	4


	//----- nvinfo : EIATTR_REGCOUNT
	.align		4
        /*0000*/ 	.byte	0x04, 0x2f
        /*0002*/ 	.short	(.L_1 - .L_0)
	.align		4
.L_0:
        /*0004*/ 	.word	index@(_Z10reduceGmemPiS_)
        /*0008*/ 	.word	0x00000012


	//----- nvinfo : EIATTR_FRAME_SIZE
	.align		4
.L_1:
        /*000c*/ 	.byte	0x04, 0x11
        /*000e*/ 	.short	(.L_3 - .L_2)
	.align		4
.L_2:
        /*0010*/ 	.word	index@(_Z10reduceGmemPiS_)
        /*0014*/ 	.word	0x00000000


	//----- nvinfo : EIATTR_REGCOUNT
	.align		4
.L_3:
        /*0018*/ 	.byte	0x04, 0x2f
        /*001a*/ 	.short	(.L_5 - .L_4)
	.align		4
.L_4:
        /*001c*/ 	.word	index@(_Z10reduceSmemPiS_)
        /*0020*/ 	.word	0x0000000c


	//----- nvinfo : EIATTR_FRAME_SIZE
	.align		4
.L_5:
        /*0024*/ 	.byte	0x04, 0x11
        /*0026*/ 	.short	(.L_7 - .L_6)
	.align		4
.L_6:
        /*0028*/ 	.word	index@(_Z10reduceSmemPiS_)
        /*002c*/ 	.word	0x00000000


	//----- nvinfo : EIATTR_MIN_STACK_SIZE
	.align		4
.L_7:
        /*0030*/ 	.byte	0x04, 0x12
        /*0032*/ 	.short	(.L_9 - .L_8)
	.align		4
.L_8:
        /*0034*/ 	.word	index@(_Z10reduceSmemPiS_)
        /*0038*/ 	.word	0x00000000


	//----- nvinfo : EIATTR_MIN_STACK_SIZE
	.align		4
.L_9:
        /*003c*/ 	.byte	0x04, 0x12
        /*003e*/ 	.short	(.L_11 - .L_10)
	.align		4
.L_10:
        /*0040*/ 	.word	index@(_Z10reduceGmemPiS_)
        /*0044*/ 	.word	0x00000000
.L_11:


//--------------------- .nv.compat                --------------------------
	.section	.nv.compat,"",@"SHT_CUDA_COMPAT_INFO"
	.align	4
        /*0000*/ 	.byte	0x02, 0x09, 0x00, 0x00, 0x02, 0x02, 0x01, 0x00, 0x02, 0x05, 0x05, 0x00, 0x03, 0x07, 0x01, 0x01
        /*0010*/ 	.byte	0x02, 0x03, 0x00, 0x00, 0x02, 0x06, 0x01, 0x00, 0x04, 0x0b, 0x08, 0x00, 0x09, 0x00, 0x00, 0x00
        /*0020*/ 	.byte	0x00, 0x00, 0x00, 0x00


//--------------------- .nv.info._Z10reduceSmemPiS_ --------------------------
	.section	.nv.info._Z10reduceSmemPiS_,"",@"SHT_CUDA_INFO"
	.sectionflags	@""
	.align	4


	//----- nvinfo : EIATTR_CUDA_API_VERSION
	.align		4
        /*0000*/ 	.byte	0x04, 0x37
        /*0002*/ 	.short	(.L_13 - .L_12)
.L_12:
        /*0004*/ 	.word	0x00000082


	//----- nvinfo : EIATTR_KPARAM_INFO
	.align		4
.L_13:
        /*0008*/ 	.byte	0x04, 0x17
        /*000a*/ 	.short	(.L_15 - .L_14)
.L_14:
        /*000c*/ 	.word	0x00000000
        /*0010*/ 	.short	0x0001
        /*0012*/ 	.short	0x0008
        /*0014*/ 	.byte	0x00, 0xf5, 0x21, 0x00


	//----- nvinfo : EIATTR_KPARAM_INFO
	.align		4
.L_15:
        /*0018*/ 	.byte	0x04, 0x17
        /*001a*/ 	.short	(.L_17 - .L_16)
.L_16:
        /*001c*/ 	.word	0x00000000
        /*0020*/ 	.short	0x0000
        /*0022*/ 	.short	0x0000
        /*0024*/ 	.byte	0x00, 0xf5, 0x21, 0x00


	//----- nvinfo : EIATTR_SPARSE_MMA_MASK
	.align		4
.L_17:
        /*0028*/ 	.byte	0x03, 0x50
        /*002a*/ 	.short	0x0000


	//----- nvinfo : EIATTR_MAXREG_COUNT
	.align		4
        /*002c*/ 	.byte	0x03, 0x1b
        /*002e*/ 	.short	0x00ff


	//----- nvinfo : EIATTR_NUM_BARRIERS
	.align		4
        /*0030*/ 	.byte	0x02, 0x4c
        /*0032*/ 	.byte	0x01
	.zero		1


	//----- nvinfo : EIATTR_MERCURY_ISA_VERSION
	.align		4
        /*0034*/ 	.byte	0x03, 0x5f
        /*0036*/ 	.short	0x0101


	//----- nvinfo : EIATTR_VRC_CTA_INIT_COUNT
	.align		4
        /*0038*/ 	.byte	0x02, 0x4a
	.zero		1
	.zero		1


	//----- nvinfo : EIATTR_EXIT_INSTR_OFFSETS
	.align		4
        /*003c*/ 	.byte	0x04, 0x1c
        /*003e*/ 	.short	(.L_19 - .L_18)


	//   ....[0]....
.L_18:
        /*0040*/ 	.word	0x00000250


	//   ....[1]....
        /*0044*/ 	.word	0x000003f0


	//   ....[2]....
        /*0048*/ 	.word	0x00000430


	//----- nvinfo : EIATTR_CBANK_PARAM_SIZE
	.align		4
.L_19:
        /*004c*/ 	.byte	0x03, 0x19
        /*004e*/ 	.short	0x0010


	//----- nvinfo : EIATTR_PARAM_CBANK
	.align		4
        /*0050*/ 	.byte	0x04, 0x0a
        /*0052*/ 	.short	(.L_21 - .L_20)
	.align		4
.L_20:
        /*0054*/ 	.word	index@(.nv.constant0._Z10reduceSmemPiS_)
        /*0058*/ 	.short	0x0380
        /*005a*/ 	.short	0x0010


	//----- nvinfo : EIATTR_SW_WAR
	.align		4
.L_21:
        /*005c*/ 	.byte	0x04, 0x36
        /*005e*/ 	.short	(.L_23 - .L_22)
.L_22:
        /*0060*/ 	.word	0x00000008
.L_23:


//--------------------- .nv.info._Z10reduceGmemPiS_ --------------------------
	.section	.nv.info._Z10reduceGmemPiS_,"",@"SHT_CUDA_INFO"
	.sectionflags	@""
	.align	4


	//----- nvinfo : EIATTR_CUDA_API_VERSION
	.align		4
        /*0000*/ 	.byte	0x04, 0x37
        /*0002*/ 	.short	(.L_25 - .L_24)
.L_24:
        /*0004*/ 	.word	0x00000082


	//----- nvinfo : EIATTR_KPARAM_INFO
	.align		4
.L_25:
        /*0008*/ 	.byte	0x04, 0x17
        /*000a*/ 	.short	(.L_27 - .L_26)
.L_26:
        /*000c*/ 	.word	0x00000000
        /*0010*/ 	.short	0x0001
        /*0012*/ 	.short	0x0008
        /*0014*/ 	.byte	0x00, 0xf5, 0x21, 0x00


	//----- nvinfo : EIATTR_KPARAM_INFO
	.align		4
.L_27:
        /*0018*/ 	.byte	0x04, 0x17
        /*001a*/ 	.short	(.L_29 - .L_28)
.L_28:
        /*001c*/ 	.word	0x00000000
        /*0020*/ 	.short	0x0000
        /*0022*/ 	.short	0x0000
        /*0024*/ 	.byte	0x00, 0xf5, 0x21, 0x00


	//----- nvinfo : EIATTR_SPARSE_MMA_MASK
	.align		4
.L_29:
        /*0028*/ 	.byte	0x03, 0x50
        /*002a*/ 	.short	0x0000


	//----- nvinfo : EIATTR_MAXREG_COUNT
	.align		4
        /*002c*/ 	.byte	0x03, 0x1b
        /*002e*/ 	.short	0x00ff


	//----- nvinfo : EIATTR_NUM_BARRIERS
	.align		4
        /*0030*/ 	.byte	0x02, 0x4c
        /*0032*/ 	.byte	0x01
	.zero		1


	//----- nvinfo : EIATTR_MERCURY_ISA_VERSION
	.align		4
        /*0034*/ 	.byte	0x03, 0x5f
        /*0036*/ 	.short	0x0101


	//----- nvinfo : EIATTR_VRC_CTA_INIT_COUNT
	.align		4
        /*0038*/ 	.byte	0x02, 0x4a
	.zero		1
	.zero		1


	//----- nvinfo : EIATTR_EXIT_INSTR_OFFSETS
	.align		4
        /*003c*/ 	.byte	0x04, 0x1c
        /*003e*/ 	.short	(.L_31 - .L_30)


	//   ....[0]....
.L_30:
        /*0040*/ 	.word	0x00000250


	//   ....[1]....
        /*0044*/ 	.word	0x000003f0


	//   ....[2]....
        /*0048*/ 	.word	0x00000430


	//----- nvinfo : EIATTR_CRS_STACK_SIZE
	.align		4
.L_31:
        /*004c*/ 	.byte	0x04, 0x1e
        /*004e*/ 	.short	(.L_33 - .L_32)
.L_32:
        /*0050*/ 	.word	0x00000000


	//----- nvinfo : EIATTR_CBANK_PARAM_SIZE
	.align		4
.L_33:
        /*0054*/ 	.byte	0x03, 0x19
        /*0056*/ 	.short	0x0010


	//----- nvinfo : EIATTR_PARAM_CBANK
	.align		4
        /*0058*/ 	.byte	0x04, 0x0a
        /*005a*/ 	.short	(.L_35 - .L_34)
	.align		4
.L_34:
        /*005c*/ 	.word	index@(.nv.constant0._Z10reduceGmemPiS_)
        /*0060*/ 	.short	0x0380
        /*0062*/ 	.short	0x0010


	//----- nvinfo : EIATTR_SW_WAR
	.align		4
.L_35:
        /*0064*/ 	.byte	0x04, 0x36
        /*0066*/ 	.short	(.L_37 - .L_36)
.L_36:
        /*0068*/ 	.word	0x00000008
.L_37:


//--------------------- .nv.callgraph             --------------------------
	.section	.nv.callgraph,"",@"SHT_CUDA_CALLGRAPH"
	.align	4
	.sectionentsize	8
	.align		4
        /*0000*/ 	.word	0x00000000
	.align		4
        /*0004*/ 	.word	0xffffffff
	.align		4
        /*0008*/ 	.word	0x00000000
	.align		4
        /*000c*/ 	.word	0xfffffffe
	.align		4
        /*0010*/ 	.word	0x00000000
	.align		4
        /*0014*/ 	.word	0xfffffffd
	.align		4
        /*0018*/ 	.word	0x00000000
	.align		4
        /*001c*/ 	.word	0xfffffffc


//--------------------- .text._Z10reduceSmemPiS_  --------------------------
	.section	.text._Z10reduceSmemPiS_,"ax",@progbits
	.align	128
        .global         _Z10reduceSmemPiS_
        .type           _Z10reduceSmemPiS_,@function
        .size           _Z10reduceSmemPiS_,(.L_x_8 - _Z10reduceSmemPiS_)
        .other          _Z10reduceSmemPiS_,@"STO_CUDA_ENTRY STV_DEFAULT"
_Z10reduceSmemPiS_:
.text._Z10reduceSmemPiS_:
[----:B------:R-:W-:Y:S01]  /*0000*/  LDC R1, c[0x0][0x37c] ;  /* 0x0000df00ff017b82 */ /* 0x000fe20000000800 */
[----:B------:R-:W0:Y:S07]  /*0010*/  S2R R0, SR_TID.X ;  /* 0x0000000000007919 */ /* 0x000e2e0000002100 */
[----:B------:R-:W1:Y:S01]  /*0020*/  S2UR UR4, SR_CTAID.X ;  /* 0x00000000000479c3 */ /* 0x000e620000002500 */
[----:B------:R-:W2:Y:S01]  /*0030*/  LDCU.64 UR8, c[0x0][0x380] ;  /* 0x00007000ff0877ac */ /* 0x000ea20008000a00 */
[----:B------:R-:W3:Y:S06]  /*0040*/  LDCU.64 UR6, c[0x0][0x358] ;  /* 0x00006b00ff0677ac */ /* 0x000eec0008000a00 */
[----:B------:R-:W1:Y:S02]  /*0050*/  LDC R2, c[0x0][0x360] ;  /* 0x0000d800ff027b82 */ /* 0x000e640000000800 */
[----:B-1----:R-:W-:-:S05]  /*0060*/  IMAD R3, R2, UR4, RZ ;  /* 0x0000000402037c24 */ /* 0x002fca000f8e02ff */
[----:B0-----:R-:W-:-:S05]  /*0070*/  IADD3 R2, P0, PT, R3, R0, RZ ;  /* 0x0000000003027210 */ /* 0x001fca0007f1e0ff */
[----:B------:R-:W-:Y:S01]  /*0080*/  IMAD.X R3, RZ, RZ, RZ, P0 ;  /* 0x000000ffff037224 */ /* 0x000fe200000e06ff */
[----:B--2---:R-:W-:-:S04]  /*0090*/  LEA R4, P0, R2, UR8, 0x2 ;  /* 0x0000000802047c11 */ /* 0x004fc8000f8010ff */
[----:B------:R-:W-:-:S06]  /*00a0*/  LEA.HI.X R5, R2, UR9, R3, 0x2, P0 ;  /* 0x0000000902057c11 */ /* 0x000fcc00080f1403 */
[----:B---3--:R-:W2:Y:S01]  /*00b0*/  LDG.E R5, desc[UR6][R4.64] ;  /* 0x0000000604057981 */ /* 0x008ea2000c1e1900 */
[----:B------:R-:W0:Y:S01]  /*00c0*/  S2UR UR5, SR_CgaCtaId ;  /* 0x00000000000579c3 */ /* 0x000e220000008800 */
[----:B------:R-:W-:Y:S01]  /*00d0*/  UMOV UR4, 0x400 ;  /* 0x0000040000047882 */ /* 0x000fe20000000000 */
[C---:B------:R-:W-:Y:S02]  /*00e0*/  ISETP.GT.U32.AND P1, PT, R0.reuse, 0xff, PT ;  /* 0x000000ff0000780c */ /* 0x040fe40003f24070 */
[----:B------:R-:W-:Y:S01]  /*00f0*/  ISETP.GT.U32.AND P0, PT, R0, 0x7f, PT ;  /* 0x0000007f0000780c */ /* 0x000fe20003f04070 */
[----:B0-----:R-:W-:-:S06]  /*0100*/  ULEA UR4, UR5, UR4, 0x18 ;  /* 0x0000000405047291 */ /* 0x001fcc000f8ec0ff */
[----:B------:R-:W-:-:S05]  /*0110*/  LEA R2, R0, UR4, 0x2 ;  /* 0x0000000400027c11 */ /* 0x000fca000f8e10ff */
[----:B--2---:R-:W-:Y:S01]  /*0120*/  STS [R2], R5 ;  /* 0x0000000502007388 */ /* 0x004fe20000000800 */
[----:B------:R-:W-:Y:S06]  /*0130*/  BAR.SYNC.DEFER_BLOCKING 0x0 ;  /* 0x0000000000007b1d */ /* 0x000fec0000010000 */
[----:B------:R-:W-:Y:S04]  /*0140*/  @!P1 LDS R3, [R2+0x400] ;  /* 0x0004000002039984 */ /* 0x000fe80000000800 */
[----:B------:R-:W0:Y:S02]  /*0150*/  @!P1 LDS R6, [R2] ;  /* 0x0000000002069984 */ /* 0x000e240000000800 */
[----:B0-----:R-:W-:-:S05]  /*0160*/  @!P1 IMAD.IADD R3, R3, 0x1, R6 ;  /* 0x0000000103039824 */ /* 0x001fca00078e0206 */
[----:B------:R-:W-:Y:S01]  /*0170*/  @!P1 STS [R2], R3 ;  /* 0x0000000302009388 */ /* 0x000fe20000000800 */
[----:B------:R-:W-:Y:S01]  /*0180*/  BAR.SYNC.DEFER_BLOCKING 0x0 ;  /* 0x0000000000007b1d */ /* 0x000fe20000010000 */
[----:B------:R-:W-:-:S05]  /*0190*/  ISETP.GT.U32.AND P1, PT, R0, 0x3f, PT ;  /* 0x0000003f0000780c */ /* 0x000fca0003f24070 */
        /* <DEDUP_REMOVED lines=9> */
[----:B------:R0:W-:Y:S01]  /*0230*/  @!P1 STS [R2], R5 ;  /* 0x0000000502009388 */ /* 0x0001e20000000800 */
[----:B------:R-:W-:Y:S06]  /*0240*/  BAR.SYNC.DEFER_BLOCKING 0x0 ;  /* 0x0000000000007b1d */ /* 0x000fec0000010000 */
[----:B------:R-:W-:Y:S05]  /*0250*/  @P0 EXIT ;  /* 0x000000000000094d */ /* 0x000fea0003800000 */
[----:B------:R-:W-:Y:S01]  /*0260*/  LDS R3, [R2+0x80] ;  /* 0x0000800002037984 */ /* 0x000fe20000000800 */
[----:B------:R-:W-:-:S03]  /*0270*/  ISETP.NE.AND P0, PT, R0, RZ, PT ;  /* 0x000000ff0000720c */ /* 0x000fc60003f05270 */
[----:B------:R-:W1:Y:S02]  /*0280*/  LDS R4, [R2] ;  /* 0x0000000002047984 */ /* 0x000e640000000800 */
[----:B-1----:R-:W-:-:S05]  /*0290*/  IMAD.IADD R3, R3, 0x1, R4 ;  /* 0x0000000103037824 */ /* 0x002fca00078e0204 */
[----:B------:R-:W-:Y:S04]  /*02a0*/  STS [R2], R3 ;  /* 0x0000000302007388 */ /* 0x000fe80000000800 */
[----:B------:R-:W-:Y:S04]  /*02b0*/  LDS R4, [R2+0x40] ;  /* 0x0000400002047984 */ /* 0x000fe80000000800 */
[----:B0-----:R-:W0:Y:S02]  /*02c0*/  LDS R5, [R2] ;  /* 0x0000000002057984 */ /* 0x001e240000000800 */
[----:B0-----:R-:W-:-:S05]  /*02d0*/  IADD3 R5, PT, PT, R4, R5, RZ ;  /* 0x0000000504057210 */ /* 0x001fca0007ffe0ff */
[----:B------:R-:W-:Y:S04]  /*02e0*/  STS [R2], R5 ;  /* 0x0000000502007388 */ /* 0x000fe80000000800 */
[----:B------:R-:W-:Y:S04]  /*02f0*/  LDS R4, [R2+0x20] ;  /* 0x0000200002047984 */ /* 0x000fe80000000800 */
[----:B------:R-:W0:Y:S02]  /*0300*/  LDS R7, [R2] ;  /* 0x0000000002077984 */ /* 0x000e240000000800 */
[----:B0-----:R-:W-:-:S05]  /*0310*/  IMAD.IADD R7, R4, 0x1, R7 ;  /* 0x0000000104077824 */ /* 0x001fca00078e0207 */
[----:B------:R-:W-:Y:S04]  /*0320*/  STS [R2], R7 ;  /* 0x0000000702007388 */ /* 0x000fe80000000800 */
[----:B------:R-:W-:Y:S04]  /*0330*/  LDS R4, [R2+0x10] ;  /* 0x0000100002047984 */ /* 0x000fe80000000800 */
[----:B------:R-:W0:Y:S02]  /*0340*/  LDS R9, [R2] ;  /* 0x0000000002097984 */ /* 0x000e240000000800 */
[----:B0-----:R-:W-:-:S05]  /*0350*/  IMAD.IADD R9, R4, 0x1, R9 ;  /* 0x0000000104097824 */ /* 0x001fca00078e0209 */
[----:B------:R-:W-:Y:S04]  /*0360*/  STS [R2], R9 ;  /* 0x0000000902007388 */ /* 0x000fe80000000800 */
[----:B------:R-:W-:Y:S04]  /*0370*/  LDS R3, [R2+0x8] ;  /* 0x0000080002037984 */ /* 0x000fe80000000800 */
[----:B------:R-:W0:Y:S02]  /*0380*/  LDS R4, [R2] ;  /* 0x0000000002047984 */ /* 0x000e240000000800 */
[----:B0-----:R-:W-:-:S05]  /*0390*/  IADD3 R3, PT, PT, R3, R4, RZ ;  /* 0x0000000403037210 */ /* 0x001fca0007ffe0ff */
[----:B------:R-:W-:Y:S04]  /*03a0*/  STS [R2], R3 ;  /* 0x0000000302007388 */ /* 0x000fe80000000800 */
[----:B------:R-:W-:Y:S04]  /*03b0*/  LDS R4, [R2+0x4] ;  /* 0x0000040002047984 */ /* 0x000fe80000000800 */
[----:B------:R-:W0:Y:S02]  /*03c0*/  LDS R5, [R2] ;  /* 0x0000000002057984 */ /* 0x000e240000000800 */
[----:B0-----:R-:W-:-:S05]  /*03d0*/  IMAD.IADD R5, R4, 0x1, R5 ;  /* 0x0000000104057824 */ /* 0x001fca00078e0205 */
[----:B------:R0:W-:Y:S01]  /*03e0*/  STS [R2], R5 ;  /* 0x0000000502007388 */ /* 0x0001e20000000800 */
[----:B------:R-:W-:Y:S05]  /*03f0*/  @P0 EXIT ;  /* 0x000000000000094d */ /* 0x000fea0003800000 */
[----:B0-----:R-:W0:Y:S01]  /*0400*/  LDS R5, [UR4] ;  /* 0x00000004ff057984 */ /* 0x001e220008000800 */
[----:B------:R-:W0:Y:S03]  /*0410*/  LDC.64 R2, c[0x0][0x388] ;  /* 0x0000e200ff027b82 */ /* 0x000e260000000a00 */
[----:B0-----:R-:W-:Y:S01]  /*0420*/  STG.E desc[UR6][R2.64], R5 ;  /* 0x0000000502007986 */ /* 0x001fe2000c101906 */
[----:B------:R-:W-:Y:S05]  /*0430*/  EXIT ;  /* 0x000000000000794d */ /* 0x000fea0003800000 */
.L_x_0:
[----:B------:R-:W-:-:S00]  /*0440*/  BRA `(.L_x_0) ;  /* 0xfffffffc00fc7947 */ /* 0x000fc0000383ffff */
[----:B------:R-:W-:-:S00]  /*0450*/  NOP ;  /* 0x0000000000007918 */ /* 0x000fc00000000000 */
        /* <DEDUP_REMOVED lines=10> */
.L_x_8:


//--------------------- .text._Z10reduceGmemPiS_  --------------------------
	.section	.text._Z10reduceGmemPiS_,"ax",@progbits
	.align	128
        .global         _Z10reduceGmemPiS_
        .type           _Z10reduceGmemPiS_,@function
        .size           _Z10reduceGmemPiS_,(.L_x_9 - _Z10reduceGmemPiS_)
        .other          _Z10reduceGmemPiS_,@"STO_CUDA_ENTRY STV_DEFAULT"
_Z10reduceGmemPiS_:
.text._Z10reduceGmemPiS_:
[----:B------:R-:W-:Y:S01]  /*0000*/  LDC R1, c[0x0][0x37c] ;  /* 0x0000df00ff017b82 */ /* 0x000fe20000000800 */
[----:B------:R-:W0:Y:S07]  /*0010*/  S2R R7, SR_TID.X ;  /* 0x0000000000077919 */ /* 0x000e2e0000002100 */
[----:B------:R-:W1:Y:S01]  /*0020*/  S2UR UR4, SR_CTAID.X ;  /* 0x00000000000479c3 */ /* 0x000e620000002500 */
[----:B------:R-:W-:Y:S07]  /*0030*/  BSSY.RECONVERGENT B0, `(.L_x_1) ;  /* 0x0000010000007945 */ /* 0x000fee0003800200 */
[----:B------:R-:W1:Y:S08]  /*0040*/  LDC R5, c[0x0][0x360] ;  /* 0x0000d800ff057b82 */ /* 0x000e700000000800 */
[----:B------:R-:W2:Y:S01]  /*0050*/  LDC.64 R2, c[0x0][0x380] ;  /* 0x0000e000ff027b82 */ /* 0x000ea20000000a00 */
[----:B0-----:R-:W-:Y:S01]  /*0060*/  ISETP.GT.U32.AND P0, PT, R7, 0xff, PT ;  /* 0x000000ff0700780c */ /* 0x001fe20003f04070 */
[----:B-1----:R-:W-:Y:S01]  /*0070*/  IMAD R5, R5, UR4, RZ ;  /* 0x0000000405057c24 */ /* 0x002fe2000f8e02ff */
[----:B------:R-:W0:Y:S01]  /*0080*/  LDCU.64 UR4, c[0x0][0x358] ;  /* 0x00006b00ff0477ac */ /* 0x000e220008000a00 */
[----:B------:R-:W-:-:S02]  /*0090*/  ISETP.GT.U32.AND P1, PT, R7, 0x7f, PT ;  /* 0x0000007f0700780c */ /* 0x000fc40003f24070 */
[C---:B------:R-:W-:Y:S02]  /*00a0*/  ISETP.GT.U32.AND P2, PT, R7.reuse, 0x3f, PT ;  /* 0x0000003f0700780c */ /* 0x040fe40003f44070 */
[----:B------:R-:W-:Y:S01]  /*00b0*/  ISETP.GT.U32.AND P3, PT, R7, 0x1f, PT ;  /* 0x0000001f0700780c */ /* 0x000fe20003f64070 */
[----:B--2---:R-:W-:-:S04]  /*00c0*/  IMAD.WIDE.U32 R2, R5, 0x4, R2 ;  /* 0x0000000405027825 */ /* 0x004fc800078e0002 */
[----:B------:R-:W-:Y:S01]  /*00d0*/  IMAD.WIDE.U32 R4, R7, 0x4, R2 ;  /* 0x0000000407047825 */ /* 0x000fe200078e0002 */
[----:B------:R-:W-:Y:S07]  /*00e0*/  @P0 BRA `(.L_x_2) ;  /* 0x0000000000100947 */ /* 0x000fee0003800000 */
[----:B0-----:R-:W2:Y:S04]  /*00f0*/  LDG.E R0, desc[UR4][R4.64+0x400] ;  /* 0x0004000404007981 */ /* 0x001ea8000c1e1900 */
[----:B------:R-:W2:Y:S02]  /*0100*/  LDG.E R9, desc[UR4][R4.64] ;  /* 0x0000000404097981 */ /* 0x000ea4000c1e1900 */
[----:B--2---:R-:W-:-:S05]  /*0110*/  IMAD.IADD R9, R0, 0x1, R9 ;  /* 0x0000000100097824 */ /* 0x004fca00078e0209 */
[----:B------:R1:W-:Y:S02]  /*0120*/  STG.E desc[UR4][R4.64], R9 ;  /* 0x0000000904007986 */ /* 0x0003e4000c101904 */
.L_x_2:
[----:B0-----:R-:W-:Y:S05]  /*0130*/  BSYNC.RECONVERGENT B0 ;  /* 0x0000000000007941 */ /* 0x001fea0003800200 */
.L_x_1:
[----:B------:R-:W-:Y:S06]  /*0140*/  BAR.SYNC.DEFER_BLOCKING 0x0 ;  /* 0x0000000000007b1d */ /* 0x000fec0000010000 */
[----:B------:R-:W-:Y:S04]  /*0150*/  BSSY.RECONVERGENT B0, `(.L_x_3) ;  /* 0x0000006000007945 */ /* 0x000fe80003800200 */
[----:B------:R-:W-:Y:S05]  /*0160*/  @P1 BRA `(.L_x_4) ;  /* 0x0000000000101947 */ /* 0x000fea0003800000 */
[----:B------:R-:W2:Y:S04]  /*0170*/  LDG.E R0, desc[UR4][R4.64+0x200] ;  /* 0x0002000404007981 */ /* 0x000ea8000c1e1900 */
[----:B-1----:R-:W2:Y:S02]  /*0180*/  LDG.E R9, desc[UR4][R4.64] ;  /* 0x0000000404097981 */ /* 0x002ea4000c1e1900 */
[----:B--2---:R-:W-:-:S05]  /*0190*/  IADD3 R9, PT, PT, R0, R9, RZ ;  /* 0x0000000900097210 */ /* 0x004fca0007ffe0ff */
[----:B------:R0:W-:Y:S02]  /*01a0*/  STG.E desc[UR4][R4.64], R9 ;  /* 0x0000000904007986 */ /* 0x0001e4000c101904 */
.L_x_4:
[----:B------:R-:W-:Y:S05]  /*01b0*/  BSYNC.RECONVERGENT B0 ;  /* 0x0000000000007941 */ /* 0x000fea0003800200 */
.L_x_3:
[----:B------:R-:W-:Y:S06]  /*01c0*/  BAR.SYNC.DEFER_BLOCKING 0x0 ;  /* 0x0000000000007b1d */ /* 0x000fec0000010000 */
[----:B------:R-:W-:Y:S04]  /*01d0*/  BSSY.RECONVERGENT B0, `(.L_x_5) ;  /* 0x0000006000007945 */ /* 0x000fe80003800200 */
[----:B------:R-:W-:Y:S05]  /*01e0*/  @P2 BRA `(.L_x_6) ;  /* 0x0000000000102947 */ /* 0x000fea0003800000 */
[----:B------:R-:W2:Y:S04]  /*01f0*/  LDG.E R0, desc[UR4][R4.64+0x100] ;  /* 0x0001000404007981 */ /* 0x000ea8000c1e1900 */
[----:B01----:R-:W2:Y:S02]  /*0200*/  LDG.E R9, desc[UR4][R4.64] ;  /* 0x0000000404097981 */ /* 0x003ea4000c1e1900 */
[----:B--2---:R-:W-:-:S05]  /*0210*/  IMAD.IADD R9, R0, 0x1, R9 ;  /* 0x0000000100097824 */ /* 0x004fca00078e0209 */
[----:B------:R2:W-:Y:S02]  /*0220*/  STG.E desc[UR4][R4.64], R9 ;  /* 0x0000000904007986 */ /* 0x0005e4000c101904 */
.L_x_6:
[----:B------:R-:W-:Y:S05]  /*0230*/  BSYNC.RECONVERGENT B0 ;  /* 0x0000000000007941 */ /* 0x000fea0003800200 */
.L_x_5:
[----:B------:R-:W-:Y:S06]  /*0240*/  BAR.SYNC.DEFER_BLOCKING 0x0 ;  /* 0x0000000000007b1d */ /* 0x000fec0000010000 */
[----:B------:R-:W-:Y:S05]  /*0250*/  @P3 EXIT ;  /* 0x000000000000394d */ /* 0x000fea0003800000 */
[----:B------:R-:W3:Y:S04]  /*0260*/  LDG.E.STRONG.SYS R0, desc[UR4][R4.64+0x80] ;  /* 0x0000800404007981 */ /* 0x000ee8000c1f5900 */
[----:B012---:R-:W3:Y:S02]  /*0270*/  LDG.E.STRONG.SYS R9, desc[UR4][R4.64] ;  /* 0x0000000404097981 */ /* 0x007ee4000c1f5900 */
[----:B---3--:R-:W-:-:S05]  /*0280*/  IADD3 R9, PT, PT, R0, R9, RZ ;  /* 0x0000000900097210 */ /* 0x008fca0007ffe0ff */
[----:B------:R0:W-:Y:S04]  /*0290*/  STG.E.STRONG.SYS desc[UR4][R4.64], R9 ;  /* 0x0000000904007986 */ /* 0x0001e8000c115904 */
[----:B------:R-:W2:Y:S04]  /*02a0*/  LDG.E.STRONG.SYS R0, desc[UR4][R4.64+0x40] ;  /* 0x0000400404007981 */ /* 0x000ea8000c1f5900 */
[----:B------:R-:W2:Y:S02]  /*02b0*/  LDG.E.STRONG.SYS R11, desc[UR4][R4.64] ;  /* 0x00000004040b7981 */ /* 0x000ea4000c1f5900 */
[----:B--2---:R-:W-:-:S05]  /*02c0*/  IMAD.IADD R11, R0, 0x1, R11 ;  /* 0x00000001000b7824 */ /* 0x004fca00078e020b */
[----:B------:R1:W-:Y:S04]  /*02d0*/  STG.E.STRONG.SYS desc[UR4][R4.64], R11 ;  /* 0x0000000b04007986 */ /* 0x0003e8000c115904 */
[----:B------:R-:W2:Y:S04]  /*02e0*/  LDG.E.STRONG.SYS R0, desc[UR4][R4.64+0x20] ;  /* 0x0000200404007981 */ /* 0x000ea8000c1f5900 */
[----:B------:R-:W2:Y:S02]  /*02f0*/  LDG.E.STRONG.SYS R13, desc[UR4][R4.64] ;  /* 0x00000004040d7981 */ /* 0x000ea4000c1f5900 */
[----:B--2---:R-:W-:-:S05]  /*0300*/  IADD3 R13, PT, PT, R0, R13, RZ ;  /* 0x0000000d000d7210 */ /* 0x004fca0007ffe0ff */
[----:B------:R2:W-:Y:S04]  /*0310*/  STG.E.STRONG.SYS desc[UR4][R4.64], R13 ;  /* 0x0000000d04007986 */ /* 0x0005e8000c115904 */
[----:B------:R-:W3:Y:S04]  /*0320*/  LDG.E.STRONG.SYS R0, desc[UR4][R4.64+0x10] ;  /* 0x0000100404007981 */ /* 0x000ee8000c1f5900 */
[----:B------:R-:W3:Y:S02]  /*0330*/  LDG.E.STRONG.SYS R15, desc[UR4][R4.64] ;  /* 0x00000004040f7981 */ /* 0x000ee4000c1f5900 */
[----:B---3--:R-:W-:-:S05]  /*0340*/  IMAD.IADD R15, R0, 0x1, R15 ;  /* 0x00000001000f7824 */ /* 0x008fca00078e020f */
[----:B------:R2:W-:Y:S04]  /*0350*/  STG.E.STRONG.SYS desc[UR4][R4.64], R15 ;  /* 0x0000000f04007986 */ /* 0x0005e8000c115904 */
[----:B------:R-:W3:Y:S04]  /*0360*/  LDG.E.STRONG.SYS R0, desc[UR4][R4.64+0x8] ;  /* 0x0000080404007981 */ /* 0x000ee8000c1f5900 */
[----:B0-----:R-:W3:Y:S02]  /*0370*/  LDG.E.STRONG.SYS R9, desc[UR4][R4.64] ;  /* 0x0000000404097981 */ /* 0x001ee4000c1f5900 */
[----:B---3--:R-:W-:-:S05]  /*0380*/  IADD3 R9, PT, PT, R0, R9, RZ ;  /* 0x0000000900097210 */ /* 0x008fca0007ffe0ff */
[----:B------:R2:W-:Y:S04]  /*0390*/  STG.E.STRONG.SYS desc[UR4][R4.64], R9 ;  /* 0x0000000904007986 */ /* 0x0005e8000c115904 */
[----:B------:R-:W3:Y:S04]  /*03a0*/  LDG.E.STRONG.SYS R0, desc[UR4][R4.64+0x4] ;  /* 0x0000040404007981 */ /* 0x000ee8000c1f5900 */
[----:B-1----:R-:W3:Y:S01]  /*03b0*/  LDG.E.STRONG.SYS R11, desc[UR4][R4.64] ;  /* 0x00000004040b7981 */ /* 0x002ee2000c1f5900 */
[----:B------:R-:W-:Y:S01]  /*03c0*/  ISETP.NE.AND P0, PT, R7, RZ, PT ;  /* 0x000000ff0700720c */ /* 0x000fe20003f05270 */
[----:B---3--:R-:W-:-:S05]  /*03d0*/  IMAD.IADD R11, R0, 0x1, R11 ;  /* 0x00000001000b7824 */ /* 0x008fca00078e020b */
[----:B------:R2:W-:Y:S07]  /*03e0*/  STG.E.STRONG.SYS desc[UR4][R4.64], R11 ;  /* 0x0000000b04007986 */ /* 0x0005ee000c115904 */
[----:B------:R-:W-:Y:S05]  /*03f0*/  @P0 EXIT ;  /* 0x000000000000094d */ /* 0x000fea0003800000 */
[----:B------:R-:W3:Y:S01]  /*0400*/  LDG.E R3, desc[UR4][R2.64] ;  /* 0x0000000402037981 */ /* 0x000ee2000c1e1900 */
[----:B--2---:R-:W3:Y:S03]  /*0410*/  LDC.64 R4, c[0x0][0x388] ;  /* 0x0000e200ff047b82 */ /* 0x004ee60000000a00 */
[----:B---3--:R-:W-:Y:S01]  /*0420*/  STG.E desc[UR4][R4.64], R3 ;  /* 0x0000000304007986 */ /* 0x008fe2000c101904 */
[----:B------:R-:W-:Y:S05]  /*0430*/  EXIT ;  /* 0x000000000000794d */ /* 0x000fea0003800000 */
.L_x_7:
        /* <DEDUP_REMOVED lines=12> */
.L_x_9:


//--------------------- .nv.shared._Z10reduceSmemPiS_ --------------------------
	.section	.nv.shared._Z10reduceSmemPiS_,"aw",@nobits
	.sectionflags	@""
	.align	4
.nv.shared._Z10reduceSmemPiS_:
	.zero		3072


//--------------------- .nv.shared.reserved.0     --------------------------
	.section	.nv.shared.reserved.0,"aw",@nobits
	.weak		__nv_reservedSMEM_offset_0_alias
	.size		__nv_reservedSMEM_offset_0_alias, 0, 64
	.other		__nv_reservedSMEM_offset_0_alias,@"STO_CUDA_RESERVED_SHARED STV_DEFAULT"
__nv_reservedSMEM_offset_0_alias:
	.zero		0
	.zero		64


//--------------------- .nv.constant0._Z10reduceSmemPiS_ --------------------------
	.section	.nv.constant0._Z10reduceSmemPiS_,"a",@progbits
	.sectionflags	@""
	.align	4
.nv.constant0._Z10reduceSmemPiS_:
	.zero		912


//--------------------- .nv.constant0._Z10reduceGmemPiS_ --------------------------
	.section	.nv.constant0._Z10reduceGmemPiS_,"a",@progbits
	.sectionflags	@""
	.align	4
.nv.constant0._Z10reduceGmemPiS_:
	.zero		912


//--------------------- SYMBOLS --------------------------

	.type		.nv.reservedSmem.offset0,@object
	.size		.nv.reservedSmem.offset0,0x4
	.type		.nv.reservedSmem.cap,@object
	.size		.nv.reservedSmem.cap,0x4
